	.headerflags	@"EF_CUDA_TEXMODE_UNIFIED EF_CUDA_64BIT_ADDRESS EF_CUDA_ACCELERATORS EF_CUDA_SM90 EF_CUDA_VIRTUAL_SM(EF_CUDA_SM90)"
	.elftype	@"ET_EXEC"


//--------------------- .nv.info                  --------------------------
	.section	.nv.info,"",@"SHT_CUDA_INFO"
	.align	4


	//----- nvinfo : EIATTR_REGCOUNT
	.align		4
        /*0000*/ 	.byte	0x04, 0x2f
        /*0002*/ 	.short	(.L_1 - .L_0)
	.align		4
.L_0:
        /*0004*/ 	.word	index@(triton_poi_fused_slice_14)
        /*0008*/ 	.word	0x00000012


	//----- nvinfo : EIATTR_MIN_STACK_SIZE
	.align		4
.L_1:
        /*000c*/ 	.byte	0x04, 0x12
        /*000e*/ 	.short	(.L_3 - .L_2)
	.align		4
.L_2:
        /*0010*/ 	.word	index@(triton_poi_fused_slice_14)
        /*0014*/ 	.word	0x00000000


	//----- nvinfo : EIATTR_FRAME_SIZE
	.align		4
.L_3:
        /*0018*/ 	.byte	0x04, 0x11
        /*001a*/ 	.short	(.L_5 - .L_4)
	.align		4
.L_4:
        /*001c*/ 	.word	index@(triton_poi_fused_slice_14)
        /*0020*/ 	.word	0x00000000


	//----- nvinfo : EIATTR_MIN_STACK_SIZE
	.align		4
.L_5:
        /*0024*/ 	.byte	0x04, 0x12
        /*0026*/ 	.short	(.L_7 - .L_6)
	.align		4
.L_6:
        /*0028*/ 	.word	index@(triton_poi_fused_slice_14)
        /*002c*/ 	.word	0x00000000
.L_7:


//--------------------- .nv.info.triton_poi_fused_slice_14 --------------------------
	.section	.nv.info.triton_poi_fused_slice_14,"",@"SHT_CUDA_INFO"
	.sectionflags	@""
	.align	4


	//----- nvinfo : EIATTR_CUDA_API_VERSION
	.align		4
        /*0000*/ 	.byte	0x04, 0x37
        /*0002*/ 	.short	(.L_9 - .L_8)
.L_8:
        /*0004*/ 	.word	0x0000007c


	//----- nvinfo : EIATTR_KPARAM_INFO
	.align		4
.L_9:
        /*0008*/ 	.byte	0x04, 0x17
        /*000a*/ 	.short	(.L_11 - .L_10)
.L_10:
        /*000c*/ 	.word	0x00000000
        /*0010*/ 	.short	0x0003
        /*0012*/ 	.short	0x0014
        /*0014*/ 	.byte	0x00, 0xf0, 0x11, 0x00


	//----- nvinfo : EIATTR_KPARAM_INFO
	.align		4
.L_11:
        /*0018*/ 	.byte	0x04, 0x17
        /*001a*/ 	.short	(.L_13 - .L_12)
.L_12:
        /*001c*/ 	.word	0x00000000
        /*0020*/ 	.short	0x0002
        /*0022*/ 	.short	0x0010
        /*0024*/ 	.byte	0x00, 0xf0, 0x11, 0x00


	//----- nvinfo : EIATTR_KPARAM_INFO
	.align		4
.L_13:
        /*0028*/ 	.byte	0x04, 0x17
        /*002a*/ 	.short	(.L_15 - .L_14)
.L_14:
        /*002c*/ 	.word	0x00000000
        /*0030*/ 	.short	0x0001
        /*0032*/ 	.short	0x0008
        /*0034*/ 	.byte	0x00, 0xf4, 0x21, 0x00


	//----- nvinfo : EIATTR_KPARAM_INFO
	.align		4
.L_15:
        /*0038*/ 	.byte	0x04, 0x17
        /*003a*/ 	.short	(.L_17 - .L_16)
.L_16:
        /*003c*/ 	.word	0x00000000
        /*0040*/ 	.short	0x0000
        /*0042*/ 	.short	0x0000
        /*0044*/ 	.byte	0x00, 0xf4, 0x21, 0x00


	//----- nvinfo : EIATTR_SPARSE_MMA_MASK
	.align		4
.L_17:
        /*0048*/ 	.byte	0x03, 0x50
        /*004a*/ 	.short	0x0000


	//----- nvinfo : EIATTR_MAXREG_COUNT
	.align		4
        /*004c*/ 	.byte	0x03, 0x1b
        /*004e*/ 	.short	0x00ff


	//----- nvinfo : EIATTR_EXIT_INSTR_OFFSETS
	.align		4
        /*0050*/ 	.byte	0x04, 0x1c
        /*0052*/ 	.short	(.L_19 - .L_18)


	//   ....[0]....
.L_18:
        /*0054*/ 	.word	0x00000260


	//   ....[1]....
        /*0058*/ 	.word	0x00000280


	//----- nvinfo : EIATTR_REQNTID
	.align		4
.L_19:
        /*005c*/ 	.byte	0x04, 0x10
        /*005e*/ 	.short	(.L_21 - .L_20)
.L_20:
        /*0060*/ 	.word	0x00000020
        /*0064*/ 	.word	0x00000001
        /*0068*/ 	.word	0x00000001


	//----- nvinfo : EIATTR_CBANK_PARAM_SIZE
	.align		4
.L_21:
        /*006c*/ 	.byte	0x03, 0x19
        /*006e*/ 	.short	0x0018


	//----- nvinfo : EIATTR_PARAM_CBANK
	.align		4
        /*0070*/ 	.byte	0x04, 0x0a
        /*0072*/ 	.short	(.L_23 - .L_22)
	.align		4
.L_22:
        /*0074*/ 	.word	index@(.nv.constant0.triton_poi_fused_slice_14)
        /*0078*/ 	.short	0x0210
        /*007a*/ 	.short	0x0018


	//----- nvinfo : EIATTR_SW_WAR
	.align		4
.L_23:
        /*007c*/ 	.byte	0x04, 0x36
        /*007e*/ 	.short	(.L_25 - .L_24)
.L_24:
        /*0080*/ 	.word	0x00000008
.L_25:


//--------------------- .nv.callgraph             --------------------------
	.section	.nv.callgraph,"",@"SHT_CUDA_CALLGRAPH"
	.align	4
	.sectionentsize	8
	.align		4
        /*0000*/ 	.word	0x00000000
	.align		4
        /*0004*/ 	.word	0xffffffff
	.align		4
        /*0008*/ 	.word	0x00000000
	.align		4
        /*000c*/ 	.word	0xfffffffe
	.align		4
        /*0010*/ 	.word	0x00000000
	.align		4
        /*0014*/ 	.word	0xfffffffd
	.align		4
        /*0018*/ 	.word	0x00000000
	.align		4
        /*001c*/ 	.word	0xfffffffc


//--------------------- .text.triton_poi_fused_slice_14 --------------------------
	.section	.text.triton_poi_fused_slice_14,"ax",@progbits
	.align	128
        .global         triton_poi_fused_slice_14
        .type           triton_poi_fused_slice_14,@function
        .size           triton_poi_fused_slice_14,(.L_x_1 - triton_poi_fused_slice_14)
        .other          triton_poi_fused_slice_14,@"STO_CUDA_ENTRY STV_DEFAULT"
triton_poi_fused_slice_14:
.text.triton_poi_fused_slice_14:
[----:B------:R-:W0:Y:S02]  /*0000*/  LDC R1, c[0x0][0x28] ;  /* 0x00000a00ff017b82 */ /* 0x000e240000000800 */
[----:B------:R-:W1:Y:S01]  /*0010*/  S2R R2, SR_TID.X ;  /* 0x0000000000027919 */ /* 0x000e620000002100 */
[----:B------:R-:W2:Y:S01]  /*0020*/  S2UR UR4, SR_CTAID.Y ;  /* 0x00000000000479c3 */ /* 0x000ea20000002600 */
[----:B------:R-:W-:Y:S01]  /*0030*/  HFMA2.MMA R11, -RZ, RZ, 0, 0 ;  /* 0x00000000ff0b7435 */ /* 0x000fe200000001ff */
[----:B------:R-:W3:Y:S06]  /*0040*/  S2R R9, SR_CTAID.X ;  /* 0x0000000000097919 */ /* 0x000eec0000002500 */
[----:B------:R-:W4:Y:S01]  /*0050*/  LDC.64 R4, c[0x0][0x210] ;  /* 0x00008400ff047b82 */ /* 0x000f220000000a00 */
[----:B--2---:R-:W-:Y:S01]  /*0060*/  USHF.L.U32 UR4, UR4, 0x4, URZ ;  /* 0x0000000404047899 */ /* 0x004fe2000800063f */
[----:B-1----:R-:W-:-:S04]  /*0070*/  SHF.R.U32.HI R0, RZ, 0x2, R2 ;  /* 0x00000002ff007819 */ /* 0x002fc80000011602 */
[----:B------:R-:W-:-:S04]  /*0080*/  SGXT.U32 R0, R0, 0x3 ;  /* 0x000000030000781a */ /* 0x000fc80000000000 */
[----:B------:R-:W-:Y:S01]  /*0090*/  LOP3.LUT R7, R0, UR4, RZ, 0xfc, !PT ;  /* 0x0000000400077c12 */ /* 0x000fe2000f8efcff */
[----:B------:R-:W-:Y:S01]  /*00a0*/  ULDC.64 UR4, c[0x0][0x208] ;  /* 0x0000820000047ab9 */ /* 0x000fe20000000a00 */
[----:B------:R-:W-:Y:S02]  /*00b0*/  LOP3.LUT R0, R2, 0x3, RZ, 0xc0, !PT ;  /* 0x0000000302007812 */ /* 0x000fe400078ec0ff */
[C---:B------:R-:W-:Y:S01]  /*00c0*/  LOP3.LUT R2, R7.reuse, 0x8, RZ, 0xfc, !PT ;  /* 0x0000000807027812 */ /* 0x040fe200078efcff */
[----:B------:R-:W-:Y:S01]  /*00d0*/  IMAD.HI R3, R7, 0x55555556, RZ ;  /* 0x5555555607037827 */ /* 0x000fe200078e02ff */
[----:B---3--:R-:W-:-:S03]  /*00e0*/  LEA R0, R9, R0, 0x2 ;  /* 0x0000000009007211 */ /* 0x008fc600078e10ff */
[----:B------:R-:W-:Y:S01]  /*00f0*/  IMAD.HI R8, R2, 0x55555556, RZ ;  /* 0x5555555602087827 */ /* 0x000fe200078e02ff */
[----:B------:R-:W-:Y:S02]  /*0100*/  LEA.HI R6, R3, R3, RZ, 0x1 ;  /* 0x0000000303067211 */ /* 0x000fe400078f08ff */
[----:B------:R-:W-:Y:S02]  /*0110*/  ISETP.GE.AND P0, PT, R0, 0x3, PT ;  /* 0x000000030000780c */ /* 0x000fe40003f06270 */
[----:B------:R-:W-:Y:S01]  /*0120*/  LEA.HI R9, R8, R8, RZ, 0x1 ;  /* 0x0000000808097211 */ /* 0x000fe200078f08ff */
[----:B------:R-:W-:Y:S01]  /*0130*/  IMAD R3, R6, -0x3, R7 ;  /* 0xfffffffd06037824 */ /* 0x000fe200078e0207 */
[----:B------:R-:W-:Y:S02]  /*0140*/  ISETP.LT.AND P1, PT, R7, 0xc, !P0 ;  /* 0x0000000c0700780c */ /* 0x000fe40004721270 */
[----:B------:R-:W-:Y:S01]  /*0150*/  ISETP.LT.AND P0, PT, R2, 0xc, !P0 ;  /* 0x0000000c0200780c */ /* 0x000fe20004701270 */
[----:B------:R-:W-:-:S02]  /*0160*/  IMAD R3, R0, 0x3, R3 ;  /* 0x0000000300037824 */ /* 0x000fc400078e0203 */
[C---:B------:R-:W-:Y:S02]  /*0170*/  IMAD R8, R9.reuse, -0x3, R2 ;  /* 0xfffffffd09087824 */ /* 0x040fe400078e0202 */
[----:B------:R-:W-:Y:S02]  /*0180*/  IMAD R3, R6, 0x12, R3 ;  /* 0x0000001206037824 */ /* 0x000fe400078e0203 */
[----:B------:R-:W-:Y:S02]  /*0190*/  IMAD R9, R9, 0x12, R8 ;  /* 0x0000001209097824 */ /* 0x000fe400078e0208 */
[----:B----4-:R-:W-:-:S04]  /*01a0*/  IMAD.WIDE R2, R3, 0x4, R4 ;  /* 0x0000000403027825 */ /* 0x010fc800078e0204 */
[----:B------:R-:W-:Y:S01]  /*01b0*/  IMAD R9, R0, 0x3, R9 ;  /* 0x0000000300097824 */ /* 0x000fe200078e0209 */
[----:B------:R-:W2:Y:S01]  /*01c0*/  @P1 LDG.E.EL R11, desc[UR4][R2.64] ;  /* 0x00000004020b1981 */ /* 0x000ea2000c2e1900 */
[----:B------:R-:W-:Y:S02]  /*01d0*/  MOV R13, RZ ;  /* 0x000000ff000d7202 */ /* 0x000fe40000000f00 */
[----:B------:R-:W-:Y:S02]  /*01e0*/  IMAD.WIDE R4, R9, 0x4, R4 ;  /* 0x0000000409047825 */ /* 0x000fe400078e0204 */
[----:B------:R-:W1:Y:S02]  /*01f0*/  LDC.64 R8, c[0x0][0x218] ;  /* 0x00008600ff087b82 */ /* 0x000e640000000a00 */
[----:B------:R-:W-:Y:S01]  /*0200*/  IMAD R7, R7, 0x3, R0 ;  /* 0x0000000307077824 */ /* 0x000fe200078e0200 */
[----:B------:R3:W5:Y:S04]  /*0210*/  @P0 LDG.E.EL R13, desc[UR4][R4.64] ;  /* 0x00000004040d0981 */ /* 0x000768000c2e1900 */
[----:B------:R-:W-:Y:S01]  /*0220*/  IADD3 R15, R7, 0x18, RZ ;  /* 0x00000018070f7810 */ /* 0x000fe20007ffe0ff */
[----:B-1----:R-:W-:-:S04]  /*0230*/  IMAD.WIDE R6, R7, 0x4, R8 ;  /* 0x0000000407067825 */ /* 0x002fc800078e0208 */
[----:B------:R-:W-:Y:S01]  /*0240*/  IMAD.WIDE R8, R15, 0x4, R8 ;  /* 0x000000040f087825 */ /* 0x000fe200078e0208 */
[----:B--2---:R3:W-:Y:S01]  /*0250*/  @P1 STG.E desc[UR4][R6.64], R11 ;  /* 0x0000000b06001986 */ /* 0x0047e2000c101904 */
[----:B------:R-:W-:Y:S05]  /*0260*/  @!P0 EXIT ;  /* 0x000000000000894d */ /* 0x000fea0003800000 */
[----:B-----5:R-:W-:Y:S01]  /*0270*/  STG.E desc[UR4][R8.64], R13 ;  /* 0x0000000d08007986 */ /* 0x020fe2000c101904 */
[----:B------:R-:W-:Y:S05]  /*0280*/  EXIT ;  /* 0x000000000000794d */ /* 0x000fea0003800000 */
.L_x_0:
[----:B------:R-:W-:-:S00]  /*0290*/  BRA `(.L_x_0) ;  /* 0xfffffffc00fc7947 */ /* 0x000fc0000383ffff */
[----:B------:R-:W-:-:S00]  /*02a0*/  NOP ;  /* 0x0000000000007918 */ /* 0x000fc00000000000 */
        /* <DEDUP_REMOVED lines=13> */
.L_x_1:


//--------------------- .nv.constant0.triton_poi_fused_slice_14 --------------------------
	.section	.nv.constant0.triton_poi_fused_slice_14,"a",@progbits
	.sectionflags	@""
	.align	4
.nv.constant0.triton_poi_fused_slice_14:
	.zero		552
